//
// Generated by NVIDIA NVVM Compiler
//
// Compiler Build ID: CL-36424714
// Cuda compilation tools, release 13.0, V13.0.88
// Based on NVVM 20.0.0
//

.version 9.0
.target sm_100
.address_size 64

	// .globl	_ZN3cub18CUB_300001_SM_10006detail11EmptyKernelIvEEvv
.global .align 1 .b8 _ZN34_INTERNAL_25af78f2_4_k_cu_ad619c464cuda3std3__45__cpo5beginE[1];
.global .align 1 .b8 _ZN34_INTERNAL_25af78f2_4_k_cu_ad619c464cuda3std3__45__cpo3endE[1];
.global .align 1 .b8 _ZN34_INTERNAL_25af78f2_4_k_cu_ad619c464cuda3std3__45__cpo6cbeginE[1];
.global .align 1 .b8 _ZN34_INTERNAL_25af78f2_4_k_cu_ad619c464cuda3std3__45__cpo4cendE[1];
.global .align 1 .b8 _ZN34_INTERNAL_25af78f2_4_k_cu_ad619c464cuda3std3__45__cpo6rbeginE[1];
.global .align 1 .b8 _ZN34_INTERNAL_25af78f2_4_k_cu_ad619c464cuda3std3__45__cpo4rendE[1];
.global .align 1 .b8 _ZN34_INTERNAL_25af78f2_4_k_cu_ad619c464cuda3std3__45__cpo7crbeginE[1];
.global .align 1 .b8 _ZN34_INTERNAL_25af78f2_4_k_cu_ad619c464cuda3std3__45__cpo5crendE[1];
.global .align 1 .b8 _ZN34_INTERNAL_25af78f2_4_k_cu_ad619c464cuda3std3__436_GLOBAL__N__25af78f2_4_k_cu_ad619c466ignoreE[1];
.global .align 1 .b8 _ZN34_INTERNAL_25af78f2_4_k_cu_ad619c464cuda3std3__419piecewise_constructE[1];
.global .align 1 .b8 _ZN34_INTERNAL_25af78f2_4_k_cu_ad619c464cuda3std3__48in_placeE[1];
.global .align 1 .b8 _ZN34_INTERNAL_25af78f2_4_k_cu_ad619c464cuda3std3__420unreachable_sentinelE[1];
.global .align 1 .b8 _ZN34_INTERNAL_25af78f2_4_k_cu_ad619c464cuda3std3__47nulloptE[1];
.global .align 1 .b8 _ZN34_INTERNAL_25af78f2_4_k_cu_ad619c464cuda3std3__48unexpectE[1];
.global .align 1 .b8 _ZN34_INTERNAL_25af78f2_4_k_cu_ad619c464cuda3std6ranges3__45__cpo4swapE[1];
.global .align 1 .b8 _ZN34_INTERNAL_25af78f2_4_k_cu_ad619c464cuda3std6ranges3__45__cpo9iter_moveE[1];
.global .align 1 .b8 _ZN34_INTERNAL_25af78f2_4_k_cu_ad619c464cuda3std6ranges3__45__cpo5beginE[1];
.global .align 1 .b8 _ZN34_INTERNAL_25af78f2_4_k_cu_ad619c464cuda3std6ranges3__45__cpo3endE[1];
.global .align 1 .b8 _ZN34_INTERNAL_25af78f2_4_k_cu_ad619c464cuda3std6ranges3__45__cpo6cbeginE[1];
.global .align 1 .b8 _ZN34_INTERNAL_25af78f2_4_k_cu_ad619c464cuda3std6ranges3__45__cpo4cendE[1];
.global .align 1 .b8 _ZN34_INTERNAL_25af78f2_4_k_cu_ad619c464cuda3std6ranges3__45__cpo7advanceE[1];
.global .align 1 .b8 _ZN34_INTERNAL_25af78f2_4_k_cu_ad619c464cuda3std6ranges3__45__cpo9iter_swapE[1];
.global .align 1 .b8 _ZN34_INTERNAL_25af78f2_4_k_cu_ad619c464cuda3std6ranges3__45__cpo4nextE[1];
.global .align 1 .b8 _ZN34_INTERNAL_25af78f2_4_k_cu_ad619c464cuda3std6ranges3__45__cpo4prevE[1];
.global .align 1 .b8 _ZN34_INTERNAL_25af78f2_4_k_cu_ad619c464cuda3std6ranges3__45__cpo4dataE[1];
.global .align 1 .b8 _ZN34_INTERNAL_25af78f2_4_k_cu_ad619c464cuda3std6ranges3__45__cpo5cdataE[1];
.global .align 1 .b8 _ZN34_INTERNAL_25af78f2_4_k_cu_ad619c464cuda3std6ranges3__45__cpo4sizeE[1];
.global .align 1 .b8 _ZN34_INTERNAL_25af78f2_4_k_cu_ad619c464cuda3std6ranges3__45__cpo5ssizeE[1];
.global .align 1 .b8 _ZN34_INTERNAL_25af78f2_4_k_cu_ad619c464cuda3std6ranges3__45__cpo8distanceE[1];
.global .align 1 .b8 _ZN34_INTERNAL_25af78f2_4_k_cu_ad619c466thrust24THRUST_300001_SM_1000_NS8cuda_cub3parE[1];
.global .align 1 .b8 _ZN34_INTERNAL_25af78f2_4_k_cu_ad619c466thrust24THRUST_300001_SM_1000_NS8cuda_cub10par_nosyncE[1];
.global .align 1 .b8 _ZN34_INTERNAL_25af78f2_4_k_cu_ad619c466thrust24THRUST_300001_SM_1000_NS6system6detail10sequential3seqE[1];
.global .align 1 .b8 _ZN34_INTERNAL_25af78f2_4_k_cu_ad619c466thrust24THRUST_300001_SM_1000_NS6system3cpp3parE[1];
.global .align 1 .b8 _ZN34_INTERNAL_25af78f2_4_k_cu_ad619c466thrust24THRUST_300001_SM_1000_NS12placeholders2_1E[1];
.global .align 1 .b8 _ZN34_INTERNAL_25af78f2_4_k_cu_ad619c466thrust24THRUST_300001_SM_1000_NS12placeholders2_2E[1];
.global .align 1 .b8 _ZN34_INTERNAL_25af78f2_4_k_cu_ad619c466thrust24THRUST_300001_SM_1000_NS12placeholders2_3E[1];
.global .align 1 .b8 _ZN34_INTERNAL_25af78f2_4_k_cu_ad619c466thrust24THRUST_300001_SM_1000_NS12placeholders2_4E[1];
.global .align 1 .b8 _ZN34_INTERNAL_25af78f2_4_k_cu_ad619c466thrust24THRUST_300001_SM_1000_NS12placeholders2_5E[1];
.global .align 1 .b8 _ZN34_INTERNAL_25af78f2_4_k_cu_ad619c466thrust24THRUST_300001_SM_1000_NS12placeholders2_6E[1];
.global .align 1 .b8 _ZN34_INTERNAL_25af78f2_4_k_cu_ad619c466thrust24THRUST_300001_SM_1000_NS12placeholders2_7E[1];
.global .align 1 .b8 _ZN34_INTERNAL_25af78f2_4_k_cu_ad619c466thrust24THRUST_300001_SM_1000_NS12placeholders2_8E[1];
.global .align 1 .b8 _ZN34_INTERNAL_25af78f2_4_k_cu_ad619c466thrust24THRUST_300001_SM_1000_NS12placeholders2_9E[1];
.global .align 1 .b8 _ZN34_INTERNAL_25af78f2_4_k_cu_ad619c466thrust24THRUST_300001_SM_1000_NS12placeholders3_10E[1];
.global .align 1 .b8 _ZN34_INTERNAL_25af78f2_4_k_cu_ad619c466thrust24THRUST_300001_SM_1000_NS3seqE[1];
.global .align 1 .b8 _ZN34_INTERNAL_25af78f2_4_k_cu_ad619c466thrust24THRUST_300001_SM_1000_NS6deviceE[1];

.visible .entry _ZN3cub18CUB_300001_SM_10006detail11EmptyKernelIvEEvv()
{


	ret;

}


// ===== COMPILED SASS (sm_100) =====

	.target	sm_100

	.elftype	@"ET_EXEC"


//--------------------- .note.nv.tkinfo           --------------------------
	.section	.note.nv.tkinfo,"",@"SHT_NOTE"
	.sectionflags	@"SHF_NOTE_NV_TKINFO"
	.tkinfo
        /*0018*/ 	.word	0x00000002
        /*0030*/ 	.string	""
        /*0030*/ 	.string	"ptxas"
        /*0030*/ 	.string	"Cuda compilation tools, release 13.0, V13.0.88"
        /*0030*/ 	.string	"Build cuda_13.0.r13.0/compiler.36424714_0"
        /*0030*/ 	.string	"-arch sm_100 -m 64 "



//--------------------- .note.nv.cuinfo           --------------------------
	.section	.note.nv.cuinfo,"",@"SHT_NOTE"
	.sectionflags	@"SHF_NOTE_NV_CUINFO"
        /*0018*/ 	.short	0x0002
        /*001a*/ 	.short	0x0064
        /*001c*/ 	.short	0x0082
	.zero		2


//--------------------- .nv.info                  --------------------------
	.section	.nv.info,"",@"SHT_CUDA_INFO"
	.align	4


	//----- nvinfo : EIATTR_REGCOUNT
	.align		4
        /*0000*/ 	.byte	0x04, 0x2f
        /*0002*/ 	.short	(.L_46 - .L_45)
	.align		4
.L_45:
        /*0004*/ 	.word	index@(_ZN3cub18CUB_300001_SM_10006detail11EmptyKernelIvEEvv)
        /*0008*/ 	.word	0x00000004


	//----- nvinfo : EIATTR_FRAME_SIZE
	.align		4
.L_46:
        /*000c*/ 	.byte	0x04, 0x11
        /*000e*/ 	.short	(.L_48 - .L_47)
	.align		4
.L_47:
        /*0010*/ 	.word	index@(_ZN3cub18CUB_300001_SM_10006detail11EmptyKernelIvEEvv)
        /*0014*/ 	.word	0x00000000


	//----- nvinfo : EIATTR_MIN_STACK_SIZE
	.align		4
.L_48:
        /*0018*/ 	.byte	0x04, 0x12
        /*001a*/ 	.short	(.L_50 - .L_49)
	.align		4
.L_49:
        /*001c*/ 	.word	index@(_ZN3cub18CUB_300001_SM_10006detail11EmptyKernelIvEEvv)
        /*0020*/ 	.word	0x00000000
.L_50:


//--------------------- .nv.compat                --------------------------
	.section	.nv.compat,"",@"SHT_CUDA_COMPAT_INFO"
	.align	4
        /*0000*/ 	.byte	0x02, 0x09, 0x00, 0x00, 0x02, 0x02, 0x01, 0x00, 0x02, 0x05, 0x05, 0x00, 0x03, 0x07, 0x01, 0x01
        /*0010*/ 	.byte	0x02, 0x03, 0x00, 0x00, 0x02, 0x06, 0x01, 0x00, 0x04, 0x0b, 0x08, 0x00, 0x09, 0x00, 0x00, 0x00
        /*0020*/ 	.byte	0x00, 0x00, 0x00, 0x00


//--------------------- .nv.info._ZN3cub18CUB_300001_SM_10006detail11EmptyKernelIvEEvv --------------------------
	.section	.nv.info._ZN3cub18CUB_300001_SM_10006detail11EmptyKernelIvEEvv,"",@"SHT_CUDA_INFO"
	.sectionflags	@""
	.align	4


	//----- nvinfo : EIATTR_CUDA_API_VERSION
	.align		4
        /*0000*/ 	.byte	0x04, 0x37
        /*0002*/ 	.short	(.L_52 - .L_51)
.L_51:
        /*0004*/ 	.word	0x00000082


	//----- nvinfo : EIATTR_SPARSE_MMA_MASK
	.align		4
.L_52:
        /*0008*/ 	.byte	0x03, 0x50
        /*000a*/ 	.short	0x0000


	//----- nvinfo : EIATTR_MAXREG_COUNT
	.align		4
        /*000c*/ 	.byte	0x03, 0x1b
        /*000e*/ 	.short	0x00ff


	//----- nvinfo : EIATTR_MERCURY_ISA_VERSION
	.align		4
        /*0010*/ 	.byte	0x03, 0x5f
        /*0012*/ 	.short	0x0101


	//----- nvinfo : EIATTR_VRC_CTA_INIT_COUNT
	.align		4
        /*0014*/ 	.byte	0x02, 0x4a
	.zero		1
	.zero		1


	//----- nvinfo : EIATTR_EXIT_INSTR_OFFSETS
	.align		4
        /*0018*/ 	.byte	0x04, 0x1c
        /*001a*/ 	.short	(.L_54 - .L_53)


	//   ....[0]....
.L_53:
        /*001c*/ 	.word	0x00000010


	//----- nvinfo : EIATTR_SW_WAR
	.align		4
.L_54:
        /*0020*/ 	.byte	0x04, 0x36
        /*0022*/ 	.short	(.L_56 - .L_55)
.L_55:
        /*0024*/ 	.word	0x00000008
.L_56:


//--------------------- .nv.callgraph             --------------------------
	.section	.nv.callgraph,"",@"SHT_CUDA_CALLGRAPH"
	.align	4
	.sectionentsize	8
	.align		4
        /*0000*/ 	.word	0x00000000
	.align		4
        /*0004*/ 	.word	0xffffffff
	.align		4
        /*0008*/ 	.word	0x00000000
	.align		4
        /*000c*/ 	.word	0xfffffffe
	.align		4
        /*0010*/ 	.word	0x00000000
	.align		4
        /*0014*/ 	.word	0xfffffffd
	.align		4
        /*0018*/ 	.word	0x00000000
	.align		4
        /*001c*/ 	.word	0xfffffffc


//--------------------- .nv.constant4             --------------------------
	.section	.nv.constant4,"a",@progbits
	.align	8
	.align		8
.nv.constant4:
        /*0000*/ 	.dword	_ZN34_INTERNAL_25af78f2_4_k_cu_ad619c464cuda3std3__45__cpo5beginE
	.align		8
        /*0008*/ 	.dword	_ZN34_INTERNAL_25af78f2_4_k_cu_ad619c464cuda3std3__45__cpo3endE
	.align		8
        /*0010*/ 	.dword	_ZN34_INTERNAL_25af78f2_4_k_cu_ad619c464cuda3std3__45__cpo6cbeginE
	.align		8
        /*0018*/ 	.dword	_ZN34_INTERNAL_25af78f2_4_k_cu_ad619c464cuda3std3__45__cpo4cendE
	.align		8
        /*0020*/ 	.dword	_ZN34_INTERNAL_25af78f2_4_k_cu_ad619c464cuda3std3__45__cpo6rbeginE
	.align		8
        /*0028*/ 	.dword	_ZN34_INTERNAL_25af78f2_4_k_cu_ad619c464cuda3std3__45__cpo4rendE
	.align		8
        /*0030*/ 	.dword	_ZN34_INTERNAL_25af78f2_4_k_cu_ad619c464cuda3std3__45__cpo7crbeginE
	.align		8
        /*0038*/ 	.dword	_ZN34_INTERNAL_25af78f2_4_k_cu_ad619c464cuda3std3__45__cpo5crendE
	.align		8
        /*0040*/ 	.dword	_ZN34_INTERNAL_25af78f2_4_k_cu_ad619c464cuda3std3__436_GLOBAL__N__25af78f2_4_k_cu_ad619c466ignoreE
	.align		8
        /*0048*/ 	.dword	_ZN34_INTERNAL_25af78f2_4_k_cu_ad619c464cuda3std3__419piecewise_constructE
	.align		8
        /*0050*/ 	.dword	_ZN34_INTERNAL_25af78f2_4_k_cu_ad619c464cuda3std3__48in_placeE
	.align		8
        /*0058*/ 	.dword	_ZN34_INTERNAL_25af78f2_4_k_cu_ad619c464cuda3std3__420unreachable_sentinelE
	.align		8
        /*0060*/ 	.dword	_ZN34_INTERNAL_25af78f2_4_k_cu_ad619c464cuda3std3__47nulloptE
	.align		8
        /*0068*/ 	.dword	_ZN34_INTERNAL_25af78f2_4_k_cu_ad619c464cuda3std3__48unexpectE
	.align		8
        /*0070*/ 	.dword	_ZN34_INTERNAL_25af78f2_4_k_cu_ad619c464cuda3std6ranges3__45__cpo4swapE
	.align		8
        /*0078*/ 	.dword	_ZN34_INTERNAL_25af78f2_4_k_cu_ad619c464cuda3std6ranges3__45__cpo9iter_moveE
	.align		8
        /*0080*/ 	.dword	_ZN34_INTERNAL_25af78f2_4_k_cu_ad619c464cuda3std6ranges3__45__cpo5beginE
	.align		8
        /*0088*/ 	.dword	_ZN34_INTERNAL_25af78f2_4_k_cu_ad619c464cuda3std6ranges3__45__cpo3endE
	.align		8
        /*0090*/ 	.dword	_ZN34_INTERNAL_25af78f2_4_k_cu_ad619c464cuda3std6ranges3__45__cpo6cbeginE
	.align		8
        /*0098*/ 	.dword	_ZN34_INTERNAL_25af78f2_4_k_cu_ad619c464cuda3std6ranges3__45__cpo4cendE
	.align		8
        /*00a0*/ 	.dword	_ZN34_INTERNAL_25af78f2_4_k_cu_ad619c464cuda3std6ranges3__45__cpo7advanceE
	.align		8
        /*00a8*/ 	.dword	_ZN34_INTERNAL_25af78f2_4_k_cu_ad619c464cuda3std6ranges3__45__cpo9iter_swapE
	.align		8
        /*00b0*/ 	.dword	_ZN34_INTERNAL_25af78f2_4_k_cu_ad619c464cuda3std6ranges3__45__cpo4nextE
	.align		8
        /*00b8*/ 	.dword	_ZN34_INTERNAL_25af78f2_4_k_cu_ad619c464cuda3std6ranges3__45__cpo4prevE
	.align		8
        /*00c0*/ 	.dword	_ZN34_INTERNAL_25af78f2_4_k_cu_ad619c464cuda3std6ranges3__45__cpo4dataE
	.align		8
        /*00c8*/ 	.dword	_ZN34_INTERNAL_25af78f2_4_k_cu_ad619c464cuda3std6ranges3__45__cpo5cdataE
	.align		8
        /*00d0*/ 	.dword	_ZN34_INTERNAL_25af78f2_4_k_cu_ad619c464cuda3std6ranges3__45__cpo4sizeE
	.align		8
        /*00d8*/ 	.dword	_ZN34_INTERNAL_25af78f2_4_k_cu_ad619c464cuda3std6ranges3__45__cpo5ssizeE
	.align		8
        /*00e0*/ 	.dword	_ZN34_INTERNAL_25af78f2_4_k_cu_ad619c464cuda3std6ranges3__45__cpo8distanceE
	.align		8
        /*00e8*/ 	.dword	_ZN34_INTERNAL_25af78f2_4_k_cu_ad619c466thrust24THRUST_300001_SM_1000_NS8cuda_cub3parE
	.align		8
        /*00f0*/ 	.dword	_ZN34_INTERNAL_25af78f2_4_k_cu_ad619c466thrust24THRUST_300001_SM_1000_NS8cuda_cub10par_nosyncE
	.align		8
        /*00f8*/ 	.dword	_ZN34_INTERNAL_25af78f2_4_k_cu_ad619c466thrust24THRUST_300001_SM_1000_NS6system6detail10sequential3seqE
	.align		8
        /*0100*/ 	.dword	_ZN34_INTERNAL_25af78f2_4_k_cu_ad619c466thrust24THRUST_300001_SM_1000_NS6system3cpp3parE
	.align		8
        /*0108*/ 	.dword	_ZN34_INTERNAL_25af78f2_4_k_cu_ad619c466thrust24THRUST_300001_SM_1000_NS12placeholders2_1E
	.align		8
        /*0110*/ 	.dword	_ZN34_INTERNAL_25af78f2_4_k_cu_ad619c466thrust24THRUST_300001_SM_1000_NS12placeholders2_2E
	.align		8
        /*0118*/ 	.dword	_ZN34_INTERNAL_25af78f2_4_k_cu_ad619c466thrust24THRUST_300001_SM_1000_NS12placeholders2_3E
	.align		8
        /*0120*/ 	.dword	_ZN34_INTERNAL_25af78f2_4_k_cu_ad619c466thrust24THRUST_300001_SM_1000_NS12placeholders2_4E
	.align		8
        /*0128*/ 	.dword	_ZN34_INTERNAL_25af78f2_4_k_cu_ad619c466thrust24THRUST_300001_SM_1000_NS12placeholders2_5E
	.align		8
        /*0130*/ 	.dword	_ZN34_INTERNAL_25af78f2_4_k_cu_ad619c466thrust24THRUST_300001_SM_1000_NS12placeholders2_6E
	.align		8
        /*0138*/ 	.dword	_ZN34_INTERNAL_25af78f2_4_k_cu_ad619c466thrust24THRUST_300001_SM_1000_NS12placeholders2_7E
	.align		8
        /*0140*/ 	.dword	_ZN34_INTERNAL_25af78f2_4_k_cu_ad619c466thrust24THRUST_300001_SM_1000_NS12placeholders2_8E
	.align		8
        /*0148*/ 	.dword	_ZN34_INTERNAL_25af78f2_4_k_cu_ad619c466thrust24THRUST_300001_SM_1000_NS12placeholders2_9E
	.align		8
        /*0150*/ 	.dword	_ZN34_INTERNAL_25af78f2_4_k_cu_ad619c466thrust24THRUST_300001_SM_1000_NS12placeholders3_10E
	.align		8
        /*0158*/ 	.dword	_ZN34_INTERNAL_25af78f2_4_k_cu_ad619c466thrust24THRUST_300001_SM_1000_NS3seqE
	.align		8
        /*0160*/ 	.dword	_ZN34_INTERNAL_25af78f2_4_k_cu_ad619c466thrust24THRUST_300001_SM_1000_NS6deviceE


//--------------------- .text._ZN3cub18CUB_300001_SM_10006detail11EmptyKernelIvEEvv --------------------------
	.section	.text._ZN3cub18CUB_300001_SM_10006detail11EmptyKernelIvEEvv,"ax",@progbits
	.align	128
        .global         _ZN3cub18CUB_300001_SM_10006detail11EmptyKernelIvEEvv
        .type           _ZN3cub18CUB_300001_SM_10006detail11EmptyKernelIvEEvv,@function
        .size           _ZN3cub18CUB_300001_SM_10006detail11EmptyKernelIvEEvv,(.L_x_1 - _ZN3cub18CUB_300001_SM_10006detail11EmptyKernelIvEEvv)
        .other          _ZN3cub18CUB_300001_SM_10006detail11EmptyKernelIvEEvv,@"STO_CUDA_ENTRY STV_DEFAULT"
_ZN3cub18CUB_300001_SM_10006detail11EmptyKernelIvEEvv:
.text._ZN3cub18CUB_300001_SM_10006detail11EmptyKernelIvEEvv:
[----:B------:R-:W-:Y:S01]  /*0000*/  LDC R1, c[0x0][0x37c] ;  /* 0x0000df00ff017b82 */ /* 0x000fe20000000800 */
[----:B------:R-:W-:Y:S05]  /*0010*/  EXIT ;  /* 0x000000000000794d */ /* 0x000fea0003800000 */
.L_x_0:
[----:B------:R-:W-:-:S00]  /*0020*/  BRA `(.L_x_0) ;  /* 0xfffffffc00fc7947 */ /* 0x000fc0000383ffff */
[----:B------:R-:W-:-:S00]  /*0030*/  NOP ;  /* 0x0000000000007918 */ /* 0x000fc00000000000 */
        /* <DEDUP_REMOVED lines=12> */
.L_x_1:


//--------------------- .nv.shared.reserved.0     --------------------------
	.section	.nv.shared.reserved.0,"aw",@nobits
	.weak		__nv_reservedSMEM_offset_0_alias
	.size		__nv_reservedSMEM_offset_0_alias, 0, 64
	.other		__nv_reservedSMEM_offset_0_alias,@"STO_CUDA_RESERVED_SHARED STV_DEFAULT"
__nv_reservedSMEM_offset_0_alias:
	.zero		0
	.zero		64


//--------------------- .nv.global                --------------------------
	.section	.nv.global,"aw",@nobits
.nv.global:
	.type		_ZN34_INTERNAL_25af78f2_4_k_cu_ad619c466thrust24THRUST_300001_SM_1000_NS12placeholders2_8E,@object
	.size		_ZN34_INTERNAL_25af78f2_4_k_cu_ad619c466thrust24THRUST_300001_SM_1000_NS12placeholders2_8E,(_ZN34_INTERNAL_25af78f2_4_k_cu_ad619c464cuda3std3__436_GLOBAL__N__25af78f2_4_k_cu_ad619c466ignoreE - _ZN34_INTERNAL_25af78f2_4_k_cu_ad619c466thrust24THRUST_300001_SM_1000_NS12placeholders2_8E)
_ZN34_INTERNAL_25af78f2_4_k_cu_ad619c466thrust24THRUST_300001_SM_1000_NS12placeholders2_8E:
	.zero		1
	.type		_ZN34_INTERNAL_25af78f2_4_k_cu_ad619c464cuda3std3__436_GLOBAL__N__25af78f2_4_k_cu_ad619c466ignoreE,@object
	.size		_ZN34_INTERNAL_25af78f2_4_k_cu_ad619c464cuda3std3__436_GLOBAL__N__25af78f2_4_k_cu_ad619c466ignoreE,(_ZN34_INTERNAL_25af78f2_4_k_cu_ad619c464cuda3std6ranges3__45__cpo4dataE - _ZN34_INTERNAL_25af78f2_4_k_cu_ad619c464cuda3std3__436_GLOBAL__N__25af78f2_4_k_cu_ad619c466ignoreE)
_ZN34_INTERNAL_25af78f2_4_k_cu_ad619c464cuda3std3__436_GLOBAL__N__25af78f2_4_k_cu_ad619c466ignoreE:
	.zero		1
	.type		_ZN34_INTERNAL_25af78f2_4_k_cu_ad619c464cuda3std6ranges3__45__cpo4dataE,@object
	.size		_ZN34_INTERNAL_25af78f2_4_k_cu_ad619c464cuda3std6ranges3__45__cpo4dataE,(_ZN34_INTERNAL_25af78f2_4_k_cu_ad619c466thrust24THRUST_300001_SM_1000_NS6system3cpp3parE - _ZN34_INTERNAL_25af78f2_4_k_cu_ad619c464cuda3std6ranges3__45__cpo4dataE)
_ZN34_INTERNAL_25af78f2_4_k_cu_ad619c464cuda3std6ranges3__45__cpo4dataE:
	.zero		1
	.type		_ZN34_INTERNAL_25af78f2_4_k_cu_ad619c466thrust24THRUST_300001_SM_1000_NS6system3cpp3parE,@object
	.size		_ZN34_INTERNAL_25af78f2_4_k_cu_ad619c466thrust24THRUST_300001_SM_1000_NS6system3cpp3parE,(_ZN34_INTERNAL_25af78f2_4_k_cu_ad619c464cuda3std3__45__cpo5beginE - _ZN34_INTERNAL_25af78f2_4_k_cu_ad619c466thrust24THRUST_300001_SM_1000_NS6system3cpp3parE)
_ZN34_INTERNAL_25af78f2_4_k_cu_ad619c466thrust24THRUST_300001_SM_1000_NS6system3cpp3parE:
	.zero		1
	.type		_ZN34_INTERNAL_25af78f2_4_k_cu_ad619c464cuda3std3__45__cpo5beginE,@object
	.size		_ZN34_INTERNAL_25af78f2_4_k_cu_ad619c464cuda3std3__45__cpo5beginE,(_ZN34_INTERNAL_25af78f2_4_k_cu_ad619c464cuda3std6ranges3__45__cpo5beginE - _ZN34_INTERNAL_25af78f2_4_k_cu_ad619c464cuda3std3__45__cpo5beginE)
_ZN34_INTERNAL_25af78f2_4_k_cu_ad619c464cuda3std3__45__cpo5beginE:
	.zero		1
	.type		_ZN34_INTERNAL_25af78f2_4_k_cu_ad619c464cuda3std6ranges3__45__cpo5beginE,@object
	.size		_ZN34_INTERNAL_25af78f2_4_k_cu_ad619c464cuda3std6ranges3__45__cpo5beginE,(_ZN34_INTERNAL_25af78f2_4_k_cu_ad619c466thrust24THRUST_300001_SM_1000_NS6deviceE - _ZN34_INTERNAL_25af78f2_4_k_cu_ad619c464cuda3std6ranges3__45__cpo5beginE)
_ZN34_INTERNAL_25af78f2_4_k_cu_ad619c464cuda3std6ranges3__45__cpo5beginE:
	.zero		1
	.type		_ZN34_INTERNAL_25af78f2_4_k_cu_ad619c466thrust24THRUST_300001_SM_1000_NS6deviceE,@object
	.size		_ZN34_INTERNAL_25af78f2_4_k_cu_ad619c466thrust24THRUST_300001_SM_1000_NS6deviceE,(_ZN34_INTERNAL_25af78f2_4_k_cu_ad619c464cuda3std3__47nulloptE - _ZN34_INTERNAL_25af78f2_4_k_cu_ad619c466thrust24THRUST_300001_SM_1000_NS6deviceE)
_ZN34_INTERNAL_25af78f2_4_k_cu_ad619c466thrust24THRUST_300001_SM_1000_NS6deviceE:
	.zero		1
	.type		_ZN34_INTERNAL_25af78f2_4_k_cu_ad619c464cuda3std3__47nulloptE,@object
	.size		_ZN34_INTERNAL_25af78f2_4_k_cu_ad619c464cuda3std3__47nulloptE,(_ZN34_INTERNAL_25af78f2_4_k_cu_ad619c464cuda3std6ranges3__45__cpo8distanceE - _ZN34_INTERNAL_25af78f2_4_k_cu_ad619c464cuda3std3__47nulloptE)
_ZN34_INTERNAL_25af78f2_4_k_cu_ad619c464cuda3std3__47nulloptE:
	.zero		1
	.type		_ZN34_INTERNAL_25af78f2_4_k_cu_ad619c464cuda3std6ranges3__45__cpo8distanceE,@object
	.size		_ZN34_INTERNAL_25af78f2_4_k_cu_ad619c464cuda3std6ranges3__45__cpo8distanceE,(_ZN34_INTERNAL_25af78f2_4_k_cu_ad619c466thrust24THRUST_300001_SM_1000_NS12placeholders2_4E - _ZN34_INTERNAL_25af78f2_4_k_cu_ad619c464cuda3std6ranges3__45__cpo8distanceE)
_ZN34_INTERNAL_25af78f2_4_k_cu_ad619c464cuda3std6ranges3__45__cpo8distanceE:
	.zero		1
	.type		_ZN34_INTERNAL_25af78f2_4_k_cu_ad619c466thrust24THRUST_300001_SM_1000_NS12placeholders2_4E,@object
	.size		_ZN34_INTERNAL_25af78f2_4_k_cu_ad619c466thrust24THRUST_300001_SM_1000_NS12placeholders2_4E,(_ZN34_INTERNAL_25af78f2_4_k_cu_ad619c464cuda3std3__45__cpo6rbeginE - _ZN34_INTERNAL_25af78f2_4_k_cu_ad619c466thrust24THRUST_300001_SM_1000_NS12placeholders2_4E)
_ZN34_INTERNAL_25af78f2_4_k_cu_ad619c466thrust24THRUST_300001_SM_1000_NS12placeholders2_4E:
	.zero		1
	.type		_ZN34_INTERNAL_25af78f2_4_k_cu_ad619c464cuda3std3__45__cpo6rbeginE,@object
	.size		_ZN34_INTERNAL_25af78f2_4_k_cu_ad619c464cuda3std3__45__cpo6rbeginE,(_ZN34_INTERNAL_25af78f2_4_k_cu_ad619c464cuda3std6ranges3__45__cpo7advanceE - _ZN34_INTERNAL_25af78f2_4_k_cu_ad619c464cuda3std3__45__cpo6rbeginE)
_ZN34_INTERNAL_25af78f2_4_k_cu_ad619c464cuda3std3__45__cpo6rbeginE:
	.zero		1
	.type		_ZN34_INTERNAL_25af78f2_4_k_cu_ad619c464cuda3std6ranges3__45__cpo7advanceE,@object
	.size		_ZN34_INTERNAL_25af78f2_4_k_cu_ad619c464cuda3std6ranges3__45__cpo7advanceE,(_ZN34_INTERNAL_25af78f2_4_k_cu_ad619c466thrust24THRUST_300001_SM_1000_NS12placeholders3_10E - _ZN34_INTERNAL_25af78f2_4_k_cu_ad619c464cuda3std6ranges3__45__cpo7advanceE)
_ZN34_INTERNAL_25af78f2_4_k_cu_ad619c464cuda3std6ranges3__45__cpo7advanceE:
	.zero		1
	.type		_ZN34_INTERNAL_25af78f2_4_k_cu_ad619c466thrust24THRUST_300001_SM_1000_NS12placeholders3_10E,@object
	.size		_ZN34_INTERNAL_25af78f2_4_k_cu_ad619c466thrust24THRUST_300001_SM_1000_NS12placeholders3_10E,(_ZN34_INTERNAL_25af78f2_4_k_cu_ad619c464cuda3std3__48in_placeE - _ZN34_INTERNAL_25af78f2_4_k_cu_ad619c466thrust24THRUST_300001_SM_1000_NS12placeholders3_10E)
_ZN34_INTERNAL_25af78f2_4_k_cu_ad619c466thrust24THRUST_300001_SM_1000_NS12placeholders3_10E:
	.zero		1
	.type		_ZN34_INTERNAL_25af78f2_4_k_cu_ad619c464cuda3std3__48in_placeE,@object
	.size		_ZN34_INTERNAL_25af78f2_4_k_cu_ad619c464cuda3std3__48in_placeE,(_ZN34_INTERNAL_25af78f2_4_k_cu_ad619c464cuda3std6ranges3__45__cpo4sizeE - _ZN34_INTERNAL_25af78f2_4_k_cu_ad619c464cuda3std3__48in_placeE)
_ZN34_INTERNAL_25af78f2_4_k_cu_ad619c464cuda3std3__48in_placeE:
	.zero		1
	.type		_ZN34_INTERNAL_25af78f2_4_k_cu_ad619c464cuda3std6ranges3__45__cpo4sizeE,@object
	.size		_ZN34_INTERNAL_25af78f2_4_k_cu_ad619c464cuda3std6ranges3__45__cpo4sizeE,(_ZN34_INTERNAL_25af78f2_4_k_cu_ad619c466thrust24THRUST_300001_SM_1000_NS12placeholders2_2E - _ZN34_INTERNAL_25af78f2_4_k_cu_ad619c464cuda3std6ranges3__45__cpo4sizeE)
_ZN34_INTERNAL_25af78f2_4_k_cu_ad619c464cuda3std6ranges3__45__cpo4sizeE:
	.zero		1
	.type		_ZN34_INTERNAL_25af78f2_4_k_cu_ad619c466thrust24THRUST_300001_SM_1000_NS12placeholders2_2E,@object
	.size		_ZN34_INTERNAL_25af78f2_4_k_cu_ad619c466thrust24THRUST_300001_SM_1000_NS12placeholders2_2E,(_ZN34_INTERNAL_25af78f2_4_k_cu_ad619c464cuda3std3__45__cpo6cbeginE - _ZN34_INTERNAL_25af78f2_4_k_cu_ad619c466thrust24THRUST_300001_SM_1000_NS12placeholders2_2E)
_ZN34_INTERNAL_25af78f2_4_k_cu_ad619c466thrust24THRUST_300001_SM_1000_NS12placeholders2_2E:
	.zero		1
	.type		_ZN34_INTERNAL_25af78f2_4_k_cu_ad619c464cuda3std3__45__cpo6cbeginE,@object
	.size		_ZN34_INTERNAL_25af78f2_4_k_cu_ad619c464cuda3std3__45__cpo6cbeginE,(_ZN34_INTERNAL_25af78f2_4_k_cu_ad619c464cuda3std6ranges3__45__cpo6cbeginE - _ZN34_INTERNAL_25af78f2_4_k_cu_ad619c464cuda3std3__45__cpo6cbeginE)
_ZN34_INTERNAL_25af78f2_4_k_cu_ad619c464cuda3std3__45__cpo6cbeginE:
	.zero		1
	.type		_ZN34_INTERNAL_25af78f2_4_k_cu_ad619c464cuda3std6ranges3__45__cpo6cbeginE,@object
	.size		_ZN34_INTERNAL_25af78f2_4_k_cu_ad619c464cuda3std6ranges3__45__cpo6cbeginE,(_ZN34_INTERNAL_25af78f2_4_k_cu_ad619c466thrust24THRUST_300001_SM_1000_NS12placeholders2_6E - _ZN34_INTERNAL_25af78f2_4_k_cu_ad619c464cuda3std6ranges3__45__cpo6cbeginE)
_ZN34_INTERNAL_25af78f2_4_k_cu_ad619c464cuda3std6ranges3__45__cpo6cbeginE:
	.zero		1
	.type		_ZN34_INTERNAL_25af78f2_4_k_cu_ad619c466thrust24THRUST_300001_SM_1000_NS12placeholders2_6E,@object
	.size		_ZN34_INTERNAL_25af78f2_4_k_cu_ad619c466thrust24THRUST_300001_SM_1000_NS12placeholders2_6E,(_ZN34_INTERNAL_25af78f2_4_k_cu_ad619c464cuda3std3__45__cpo7crbeginE - _ZN34_INTERNAL_25af78f2_4_k_cu_ad619c466thrust24THRUST_300001_SM_1000_NS12placeholders2_6E)
_ZN34_INTERNAL_25af78f2_4_k_cu_ad619c466thrust24THRUST_300001_SM_1000_NS12placeholders2_6E:
	.zero		1
	.type		_ZN34_INTERNAL_25af78f2_4_k_cu_ad619c464cuda3std3__45__cpo7crbeginE,@object
	.size		_ZN34_INTERNAL_25af78f2_4_k_cu_ad619c464cuda3std3__45__cpo7crbeginE,(_ZN34_INTERNAL_25af78f2_4_k_cu_ad619c464cuda3std6ranges3__45__cpo4nextE - _ZN34_INTERNAL_25af78f2_4_k_cu_ad619c464cuda3std3__45__cpo7crbeginE)
_ZN34_INTERNAL_25af78f2_4_k_cu_ad619c464cuda3std3__45__cpo7crbeginE:
	.zero		1
	.type		_ZN34_INTERNAL_25af78f2_4_k_cu_ad619c464cuda3std6ranges3__45__cpo4nextE,@object
	.size		_ZN34_INTERNAL_25af78f2_4_k_cu_ad619c464cuda3std6ranges3__45__cpo4nextE,(_ZN34_INTERNAL_25af78f2_4_k_cu_ad619c464cuda3std6ranges3__45__cpo4swapE - _ZN34_INTERNAL_25af78f2_4_k_cu_ad619c464cuda3std6ranges3__45__cpo4nextE)
_ZN34_INTERNAL_25af78f2_4_k_cu_ad619c464cuda3std6ranges3__45__cpo4nextE:
	.zero		1
	.type		_ZN34_INTERNAL_25af78f2_4_k_cu_ad619c464cuda3std6ranges3__45__cpo4swapE,@object
	.size		_ZN34_INTERNAL_25af78f2_4_k_cu_ad619c464cuda3std6ranges3__45__cpo4swapE,(_ZN34_INTERNAL_25af78f2_4_k_cu_ad619c466thrust24THRUST_300001_SM_1000_NS8cuda_cub10par_nosyncE - _ZN34_INTERNAL_25af78f2_4_k_cu_ad619c464cuda3std6ranges3__45__cpo4swapE)
_ZN34_INTERNAL_25af78f2_4_k_cu_ad619c464cuda3std6ranges3__45__cpo4swapE:
	.zero		1
	.type		_ZN34_INTERNAL_25af78f2_4_k_cu_ad619c466thrust24THRUST_300001_SM_1000_NS8cuda_cub10par_nosyncE,@object
	.size		_ZN34_INTERNAL_25af78f2_4_k_cu_ad619c466thrust24THRUST_300001_SM_1000_NS8cuda_cub10par_nosyncE,(_ZN34_INTERNAL_25af78f2_4_k_cu_ad619c466thrust24THRUST_300001_SM_1000_NS3seqE - _ZN34_INTERNAL_25af78f2_4_k_cu_ad619c466thrust24THRUST_300001_SM_1000_NS8cuda_cub10par_nosyncE)
_ZN34_INTERNAL_25af78f2_4_k_cu_ad619c466thrust24THRUST_300001_SM_1000_NS8cuda_cub10par_nosyncE:
	.zero		1
	.type		_ZN34_INTERNAL_25af78f2_4_k_cu_ad619c466thrust24THRUST_300001_SM_1000_NS3seqE,@object
	.size		_ZN34_INTERNAL_25af78f2_4_k_cu_ad619c466thrust24THRUST_300001_SM_1000_NS3seqE,(_ZN34_INTERNAL_25af78f2_4_k_cu_ad619c464cuda3std3__420unreachable_sentinelE - _ZN34_INTERNAL_25af78f2_4_k_cu_ad619c466thrust24THRUST_300001_SM_1000_NS3seqE)
_ZN34_INTERNAL_25af78f2_4_k_cu_ad619c466thrust24THRUST_300001_SM_1000_NS3seqE:
	.zero		1
	.type		_ZN34_INTERNAL_25af78f2_4_k_cu_ad619c464cuda3std3__420unreachable_sentinelE,@object
	.size		_ZN34_INTERNAL_25af78f2_4_k_cu_ad619c464cuda3std3__420unreachable_sentinelE,(_ZN34_INTERNAL_25af78f2_4_k_cu_ad619c464cuda3std6ranges3__45__cpo5ssizeE - _ZN34_INTERNAL_25af78f2_4_k_cu_ad619c464cuda3std3__420unreachable_sentinelE)
_ZN34_INTERNAL_25af78f2_4_k_cu_ad619c464cuda3std3__420unreachable_sentinelE:
	.zero		1
	.type		_ZN34_INTERNAL_25af78f2_4_k_cu_ad619c464cuda3std6ranges3__45__cpo5ssizeE,@object
	.size		_ZN34_INTERNAL_25af78f2_4_k_cu_ad619c464cuda3std6ranges3__45__cpo5ssizeE,(_ZN34_INTERNAL_25af78f2_4_k_cu_ad619c466thrust24THRUST_300001_SM_1000_NS12placeholders2_3E - _ZN34_INTERNAL_25af78f2_4_k_cu_ad619c464cuda3std6ranges3__45__cpo5ssizeE)
_ZN34_INTERNAL_25af78f2_4_k_cu_ad619c464cuda3std6ranges3__45__cpo5ssizeE:
	.zero		1
	.type		_ZN34_INTERNAL_25af78f2_4_k_cu_ad619c466thrust24THRUST_300001_SM_1000_NS12placeholders2_3E,@object
	.size		_ZN34_INTERNAL_25af78f2_4_k_cu_ad619c466thrust24THRUST_300001_SM_1000_NS12placeholders2_3E,(_ZN34_INTERNAL_25af78f2_4_k_cu_ad619c464cuda3std3__45__cpo4cendE - _ZN34_INTERNAL_25af78f2_4_k_cu_ad619c466thrust24THRUST_300001_SM_1000_NS12placeholders2_3E)
_ZN34_INTERNAL_25af78f2_4_k_cu_ad619c466thrust24THRUST_300001_SM_1000_NS12placeholders2_3E:
	.zero		1
	.type		_ZN34_INTERNAL_25af78f2_4_k_cu_ad619c464cuda3std3__45__cpo4cendE,@object
	.size		_ZN34_INTERNAL_25af78f2_4_k_cu_ad619c464cuda3std3__45__cpo4cendE,(_ZN34_INTERNAL_25af78f2_4_k_cu_ad619c464cuda3std6ranges3__45__cpo4cendE - _ZN34_INTERNAL_25af78f2_4_k_cu_ad619c464cuda3std3__45__cpo4cendE)
_ZN34_INTERNAL_25af78f2_4_k_cu_ad619c464cuda3std3__45__cpo4cendE:
	.zero		1
	.type		_ZN34_INTERNAL_25af78f2_4_k_cu_ad619c464cuda3std6ranges3__45__cpo4cendE,@object
	.size		_ZN34_INTERNAL_25af78f2_4_k_cu_ad619c464cuda3std6ranges3__45__cpo4cendE,(_ZN34_INTERNAL_25af78f2_4_k_cu_ad619c466thrust24THRUST_300001_SM_1000_NS12placeholders2_7E - _ZN34_INTERNAL_25af78f2_4_k_cu_ad619c464cuda3std6ranges3__45__cpo4cendE)
_ZN34_INTERNAL_25af78f2_4_k_cu_ad619c464cuda3std6ranges3__45__cpo4cendE:
	.zero		1
	.type		_ZN34_INTERNAL_25af78f2_4_k_cu_ad619c466thrust24THRUST_300001_SM_1000_NS12placeholders2_7E,@object
	.size		_ZN34_INTERNAL_25af78f2_4_k_cu_ad619c466thrust24THRUST_300001_SM_1000_NS12placeholders2_7E,(_ZN34_INTERNAL_25af78f2_4_k_cu_ad619c464cuda3std3__45__cpo5crendE - _ZN34_INTERNAL_25af78f2_4_k_cu_ad619c466thrust24THRUST_300001_SM_1000_NS12placeholders2_7E)
_ZN34_INTERNAL_25af78f2_4_k_cu_ad619c466thrust24THRUST_300001_SM_1000_NS12placeholders2_7E:
	.zero		1
	.type		_ZN34_INTERNAL_25af78f2_4_k_cu_ad619c464cuda3std3__45__cpo5crendE,@object
	.size		_ZN34_INTERNAL_25af78f2_4_k_cu_ad619c464cuda3std3__45__cpo5crendE,(_ZN34_INTERNAL_25af78f2_4_k_cu_ad619c464cuda3std6ranges3__45__cpo4prevE - _ZN34_INTERNAL_25af78f2_4_k_cu_ad619c464cuda3std3__45__cpo5crendE)
_ZN34_INTERNAL_25af78f2_4_k_cu_ad619c464cuda3std3__45__cpo5crendE:
	.zero		1
	.type		_ZN34_INTERNAL_25af78f2_4_k_cu_ad619c464cuda3std6ranges3__45__cpo4prevE,@object
	.size		_ZN34_INTERNAL_25af78f2_4_k_cu_ad619c464cuda3std6ranges3__45__cpo4prevE,(_ZN34_INTERNAL_25af78f2_4_k_cu_ad619c464cuda3std6ranges3__45__cpo9iter_moveE - _ZN34_INTERNAL_25af78f2_4_k_cu_ad619c464cuda3std6ranges3__45__cpo4prevE)
_ZN34_INTERNAL_25af78f2_4_k_cu_ad619c464cuda3std6ranges3__45__cpo4prevE:
	.zero		1
	.type		_ZN34_INTERNAL_25af78f2_4_k_cu_ad619c464cuda3std6ranges3__45__cpo9iter_moveE,@object
	.size		_ZN34_INTERNAL_25af78f2_4_k_cu_ad619c464cuda3std6ranges3__45__cpo9iter_moveE,(_ZN34_INTERNAL_25af78f2_4_k_cu_ad619c466thrust24THRUST_300001_SM_1000_NS6system6detail10sequential3seqE - _ZN34_INTERNAL_25af78f2_4_k_cu_ad619c464cuda3std6ranges3__45__cpo9iter_moveE)
_ZN34_INTERNAL_25af78f2_4_k_cu_ad619c464cuda3std6ranges3__45__cpo9iter_moveE:
	.zero		1
	.type		_ZN34_INTERNAL_25af78f2_4_k_cu_ad619c466thrust24THRUST_300001_SM_1000_NS6system6detail10sequential3seqE,@object
	.size		_ZN34_INTERNAL_25af78f2_4_k_cu_ad619c466thrust24THRUST_300001_SM_1000_NS6system6detail10sequential3seqE,(_ZN34_INTERNAL_25af78f2_4_k_cu_ad619c466thrust24THRUST_300001_SM_1000_NS12placeholders2_9E - _ZN34_INTERNAL_25af78f2_4_k_cu_ad619c466thrust24THRUST_300001_SM_1000_NS6system6detail10sequential3seqE)
_ZN34_INTERNAL_25af78f2_4_k_cu_ad619c466thrust24THRUST_300001_SM_1000_NS6system6detail10sequential3seqE:
	.zero		1
	.type		_ZN34_INTERNAL_25af78f2_4_k_cu_ad619c466thrust24THRUST_300001_SM_1000_NS12placeholders2_9E,@object
	.size		_ZN34_INTERNAL_25af78f2_4_k_cu_ad619c466thrust24THRUST_300001_SM_1000_NS12placeholders2_9E,(_ZN34_INTERNAL_25af78f2_4_k_cu_ad619c464cuda3std3__419piecewise_constructE - _ZN34_INTERNAL_25af78f2_4_k_cu_ad619c466thrust24THRUST_300001_SM_1000_NS12placeholders2_9E)
_ZN34_INTERNAL_25af78f2_4_k_cu_ad619c466thrust24THRUST_300001_SM_1000_NS12placeholders2_9E:
	.zero		1
	.type		_ZN34_INTERNAL_25af78f2_4_k_cu_ad619c464cuda3std3__419piecewise_constructE,@object
	.size		_ZN34_INTERNAL_25af78f2_4_k_cu_ad619c464cuda3std3__419piecewise_constructE,(_ZN34_INTERNAL_25af78f2_4_k_cu_ad619c464cuda3std6ranges3__45__cpo5cdataE - _ZN34_INTERNAL_25af78f2_4_k_cu_ad619c464cuda3std3__419piecewise_constructE)
_ZN34_INTERNAL_25af78f2_4_k_cu_ad619c464cuda3std3__419piecewise_constructE:
	.zero		1
	.type		_ZN34_INTERNAL_25af78f2_4_k_cu_ad619c464cuda3std6ranges3__45__cpo5cdataE,@object
	.size		_ZN34_INTERNAL_25af78f2_4_k_cu_ad619c464cuda3std6ranges3__45__cpo5cdataE,(_ZN34_INTERNAL_25af78f2_4_k_cu_ad619c466thrust24THRUST_300001_SM_1000_NS12placeholders2_1E - _ZN34_INTERNAL_25af78f2_4_k_cu_ad619c464cuda3std6ranges3__45__cpo5cdataE)
_ZN34_INTERNAL_25af78f2_4_k_cu_ad619c464cuda3std6ranges3__45__cpo5cdataE:
	.zero		1
	.type		_ZN34_INTERNAL_25af78f2_4_k_cu_ad619c466thrust24THRUST_300001_SM_1000_NS12placeholders2_1E,@object
	.size		_ZN34_INTERNAL_25af78f2_4_k_cu_ad619c466thrust24THRUST_300001_SM_1000_NS12placeholders2_1E,(_ZN34_INTERNAL_25af78f2_4_k_cu_ad619c464cuda3std3__45__cpo3endE - _ZN34_INTERNAL_25af78f2_4_k_cu_ad619c466thrust24THRUST_300001_SM_1000_NS12placeholders2_1E)
_ZN34_INTERNAL_25af78f2_4_k_cu_ad619c466thrust24THRUST_300001_SM_1000_NS12placeholders2_1E:
	.zero		1
	.type		_ZN34_INTERNAL_25af78f2_4_k_cu_ad619c464cuda3std3__45__cpo3endE,@object
	.size		_ZN34_INTERNAL_25af78f2_4_k_cu_ad619c464cuda3std3__45__cpo3endE,(_ZN34_INTERNAL_25af78f2_4_k_cu_ad619c464cuda3std6ranges3__45__cpo3endE - _ZN34_INTERNAL_25af78f2_4_k_cu_ad619c464cuda3std3__45__cpo3endE)
_ZN34_INTERNAL_25af78f2_4_k_cu_ad619c464cuda3std3__45__cpo3endE:
	.zero		1
	.type		_ZN34_INTERNAL_25af78f2_4_k_cu_ad619c464cuda3std6ranges3__45__cpo3endE,@object
	.size		_ZN34_INTERNAL_25af78f2_4_k_cu_ad619c464cuda3std6ranges3__45__cpo3endE,(_ZN34_INTERNAL_25af78f2_4_k_cu_ad619c466thrust24THRUST_300001_SM_1000_NS12placeholders2_5E - _ZN34_INTERNAL_25af78f2_4_k_cu_ad619c464cuda3std6ranges3__45__cpo3endE)
_ZN34_INTERNAL_25af78f2_4_k_cu_ad619c464cuda3std6ranges3__45__cpo3endE:
	.zero		1
	.type		_ZN34_INTERNAL_25af78f2_4_k_cu_ad619c466thrust24THRUST_300001_SM_1000_NS12placeholders2_5E,@object
	.size		_ZN34_INTERNAL_25af78f2_4_k_cu_ad619c466thrust24THRUST_300001_SM_1000_NS12placeholders2_5E,(_ZN34_INTERNAL_25af78f2_4_k_cu_ad619c464cuda3std3__45__cpo4rendE - _ZN34_INTERNAL_25af78f2_4_k_cu_ad619c466thrust24THRUST_300001_SM_1000_NS12placeholders2_5E)
_ZN34_INTERNAL_25af78f2_4_k_cu_ad619c466thrust24THRUST_300001_SM_1000_NS12placeholders2_5E:
	.zero		1
	.type		_ZN34_INTERNAL_25af78f2_4_k_cu_ad619c464cuda3std3__45__cpo4rendE,@object
	.size		_ZN34_INTERNAL_25af78f2_4_k_cu_ad619c464cuda3std3__45__cpo4rendE,(_ZN34_INTERNAL_25af78f2_4_k_cu_ad619c464cuda3std6ranges3__45__cpo9iter_swapE - _ZN34_INTERNAL_25af78f2_4_k_cu_ad619c464cuda3std3__45__cpo4rendE)
_ZN34_INTERNAL_25af78f2_4_k_cu_ad619c464cuda3std3__45__cpo4rendE:
	.zero		1
	.type		_ZN34_INTERNAL_25af78f2_4_k_cu_ad619c464cuda3std6ranges3__45__cpo9iter_swapE,@object
	.size		_ZN34_INTERNAL_25af78f2_4_k_cu_ad619c464cuda3std6ranges3__45__cpo9iter_swapE,(_ZN34_INTERNAL_25af78f2_4_k_cu_ad619c464cuda3std3__48unexpectE - _ZN34_INTERNAL_25af78f2_4_k_cu_ad619c464cuda3std6ranges3__45__cpo9iter_swapE)
_ZN34_INTERNAL_25af78f2_4_k_cu_ad619c464cuda3std6ranges3__45__cpo9iter_swapE:
	.zero		1
	.type		_ZN34_INTERNAL_25af78f2_4_k_cu_ad619c464cuda3std3__48unexpectE,@object
	.size		_ZN34_INTERNAL_25af78f2_4_k_cu_ad619c464cuda3std3__48unexpectE,(_ZN34_INTERNAL_25af78f2_4_k_cu_ad619c466thrust24THRUST_300001_SM_1000_NS8cuda_cub3parE - _ZN34_INTERNAL_25af78f2_4_k_cu_ad619c464cuda3std3__48unexpectE)
_ZN34_INTERNAL_25af78f2_4_k_cu_ad619c464cuda3std3__48unexpectE:
	.zero		1
	.type		_ZN34_INTERNAL_25af78f2_4_k_cu_ad619c466thrust24THRUST_300001_SM_1000_NS8cuda_cub3parE,@object
	.size		_ZN34_INTERNAL_25af78f2_4_k_cu_ad619c466thrust24THRUST_300001_SM_1000_NS8cuda_cub3parE,(.L_29 - _ZN34_INTERNAL_25af78f2_4_k_cu_ad619c466thrust24THRUST_300001_SM_1000_NS8cuda_cub3parE)
_ZN34_INTERNAL_25af78f2_4_k_cu_ad619c466thrust24THRUST_300001_SM_1000_NS8cuda_cub3parE:
	.zero		1
.L_29:


//--------------------- .nv.constant0._ZN3cub18CUB_300001_SM_10006detail11EmptyKernelIvEEvv --------------------------
	.section	.nv.constant0._ZN3cub18CUB_300001_SM_10006detail11EmptyKernelIvEEvv,"a",@progbits
	.sectionflags	@""
	.align	4
.nv.constant0._ZN3cub18CUB_300001_SM_10006detail11EmptyKernelIvEEvv:
	.zero		896


//--------------------- SYMBOLS --------------------------

	.type		.nv.reservedSmem.offset0,@object
	.size		.nv.reservedSmem.offset0,0x4
